	.headerflags	@"EF_CUDA_TEXMODE_UNIFIED EF_CUDA_64BIT_ADDRESS EF_CUDA_ACCELERATORS EF_CUDA_SM90 EF_CUDA_VIRTUAL_SM(EF_CUDA_SM90)"
	.elftype	@"ET_EXEC"


//--------------------- .nv.info                  --------------------------
	.section	.nv.info,"",@"SHT_CUDA_INFO"
	.align	4


	//----- nvinfo : EIATTR_REGCOUNT
	.align		4
        /*0000*/ 	.byte	0x04, 0x2f
        /*0002*/ 	.short	(.L_1 - .L_0)
	.align		4
.L_0:
        /*0004*/ 	.word	index@(triton_red_fused_mean_34)
        /*0008*/ 	.word	0x0000001f


	//----- nvinfo : EIATTR_MIN_STACK_SIZE
	.align		4
.L_1:
        /*000c*/ 	.byte	0x04, 0x12
        /*000e*/ 	.short	(.L_3 - .L_2)
	.align		4
.L_2:
        /*0010*/ 	.word	index@(triton_red_fused_mean_34)
        /*0014*/ 	.word	0x00000000


	//----- nvinfo : EIATTR_FRAME_SIZE
	.align		4
.L_3:
        /*0018*/ 	.byte	0x04, 0x11
        /*001a*/ 	.short	(.L_5 - .L_4)
	.align		4
.L_4:
        /*001c*/ 	.word	index@(triton_red_fused_mean_34)
        /*0020*/ 	.word	0x00000000


	//----- nvinfo : EIATTR_MIN_STACK_SIZE
	.align		4
.L_5:
        /*0024*/ 	.byte	0x04, 0x12
        /*0026*/ 	.short	(.L_7 - .L_6)
	.align		4
.L_6:
        /*0028*/ 	.word	index@(triton_red_fused_mean_34)
        /*002c*/ 	.word	0x00000000
.L_7:


//--------------------- .nv.info.triton_red_fused_mean_34 --------------------------
	.section	.nv.info.triton_red_fused_mean_34,"",@"SHT_CUDA_INFO"
	.sectionflags	@""
	.align	4


	//----- nvinfo : EIATTR_CUDA_API_VERSION
	.align		4
        /*0000*/ 	.byte	0x04, 0x37
        /*0002*/ 	.short	(.L_9 - .L_8)
.L_8:
        /*0004*/ 	.word	0x0000007c


	//----- nvinfo : EIATTR_KPARAM_INFO
	.align		4
.L_9:
        /*0008*/ 	.byte	0x04, 0x17
        /*000a*/ 	.short	(.L_11 - .L_10)
.L_10:
        /*000c*/ 	.word	0x00000000
        /*0010*/ 	.short	0x0003
        /*0012*/ 	.short	0x0014
        /*0014*/ 	.byte	0x00, 0xf0, 0x11, 0x00


	//----- nvinfo : EIATTR_KPARAM_INFO
	.align		4
.L_11:
        /*0018*/ 	.byte	0x04, 0x17
        /*001a*/ 	.short	(.L_13 - .L_12)
.L_12:
        /*001c*/ 	.word	0x00000000
        /*0020*/ 	.short	0x0002
        /*0022*/ 	.short	0x0010
        /*0024*/ 	.byte	0x00, 0xf0, 0x11, 0x00


	//----- nvinfo : EIATTR_KPARAM_INFO
	.align		4
.L_13:
        /*0028*/ 	.byte	0x04, 0x17
        /*002a*/ 	.short	(.L_15 - .L_14)
.L_14:
        /*002c*/ 	.word	0x00000000
        /*0030*/ 	.short	0x0001
        /*0032*/ 	.short	0x0008
        /*0034*/ 	.byte	0x00, 0xf4, 0x21, 0x00


	//----- nvinfo : EIATTR_KPARAM_INFO
	.align		4
.L_15:
        /*0038*/ 	.byte	0x04, 0x17
        /*003a*/ 	.short	(.L_17 - .L_16)
.L_16:
        /*003c*/ 	.word	0x00000000
        /*0040*/ 	.short	0x0000
        /*0042*/ 	.short	0x0000
        /*0044*/ 	.byte	0x00, 0xf4, 0x21, 0x00


	//----- nvinfo : EIATTR_SPARSE_MMA_MASK
	.align		4
.L_17:
        /*0048*/ 	.byte	0x03, 0x50
        /*004a*/ 	.short	0x0000


	//----- nvinfo : EIATTR_MAXREG_COUNT
	.align		4
        /*004c*/ 	.byte	0x03, 0x1b
        /*004e*/ 	.short	0x00ff


	//----- nvinfo : EIATTR_COOP_GROUP_MASK_REGIDS
	.align		4
        /*0050*/ 	.byte	0x04, 0x29
        /*0052*/ 	.short	(.L_19 - .L_18)


	//   ....[0]....
.L_18:
        /*0054*/ 	.word	0xffffffff


	//   ....[1]....
        /*0058*/ 	.word	0xffffffff


	//   ....[2]....
        /*005c*/ 	.word	0xffffffff


	//   ....[3]....
        /*0060*/ 	.word	0xffffffff


	//   ....[4]....
        /*0064*/ 	.word	0xffffffff


	//   ....[5]....
        /*0068*/ 	.word	0xffffffff


	//   ....[6]....
        /*006c*/ 	.word	0xffffffff


	//   ....[7]....
        /*0070*/ 	.word	0xffffffff


	//----- nvinfo : EIATTR_COOP_GROUP_INSTR_OFFSETS
	.align		4
.L_19:
        /*0074*/ 	.byte	0x04, 0x28
        /*0076*/ 	.short	(.L_21 - .L_20)


	//   ....[0]....
.L_20:
        /*0078*/ 	.word	0x00000f60


	//   ....[1]....
        /*007c*/ 	.word	0x00000f70


	//   ....[2]....
        /*0080*/ 	.word	0x00000f80


	//   ....[3]....
        /*0084*/ 	.word	0x00000f90


	//   ....[4]....
        /*0088*/ 	.word	0x00001070


	//   ....[5]....
        /*008c*/ 	.word	0x00001080


	//   ....[6]....
        /*0090*/ 	.word	0x000010c0


	//   ....[7]....
        /*0094*/ 	.word	0x000010d0


	//----- nvinfo : EIATTR_EXIT_INSTR_OFFSETS
	.align		4
.L_21:
        /*0098*/ 	.byte	0x04, 0x1c
        /*009a*/ 	.short	(.L_23 - .L_22)


	//   ....[0]....
.L_22:
        /*009c*/ 	.word	0x00001250


	//   ....[1]....
        /*00a0*/ 	.word	0x00001280


	//----- nvinfo : EIATTR_REQNTID
	.align		4
.L_23:
        /*00a4*/ 	.byte	0x04, 0x10
        /*00a6*/ 	.short	(.L_25 - .L_24)
.L_24:
        /*00a8*/ 	.word	0x00000080
        /*00ac*/ 	.word	0x00000001
        /*00b0*/ 	.word	0x00000001


	//----- nvinfo : EIATTR_CBANK_PARAM_SIZE
	.align		4
.L_25:
        /*00b4*/ 	.byte	0x03, 0x19
        /*00b6*/ 	.short	0x0018


	//----- nvinfo : EIATTR_PARAM_CBANK
	.align		4
        /*00b8*/ 	.byte	0x04, 0x0a
        /*00ba*/ 	.short	(.L_27 - .L_26)
	.align		4
.L_26:
        /*00bc*/ 	.word	index@(.nv.constant0.triton_red_fused_mean_34)
        /*00c0*/ 	.short	0x0210
        /*00c2*/ 	.short	0x0018


	//----- nvinfo : EIATTR_SW_WAR
	.align		4
.L_27:
        /*00c4*/ 	.byte	0x04, 0x36
        /*00c6*/ 	.short	(.L_29 - .L_28)
.L_28:
        /*00c8*/ 	.word	0x00000008
.L_29:


//--------------------- .nv.callgraph             --------------------------
	.section	.nv.callgraph,"",@"SHT_CUDA_CALLGRAPH"
	.align	4
	.sectionentsize	8
	.align		4
        /*0000*/ 	.word	0x00000000
	.align		4
        /*0004*/ 	.word	0xffffffff
	.align		4
        /*0008*/ 	.word	0x00000000
	.align		4
        /*000c*/ 	.word	0xfffffffe
	.align		4
        /*0010*/ 	.word	0x00000000
	.align		4
        /*0014*/ 	.word	0xfffffffd
	.align		4
        /*0018*/ 	.word	0x00000000
	.align		4
        /*001c*/ 	.word	0xfffffffc


//--------------------- .text.triton_red_fused_mean_34 --------------------------
	.section	.text.triton_red_fused_mean_34,"ax",@progbits
	.sectionflags	@"SHF_BARRIERS=1"
	.align	128
        .global         triton_red_fused_mean_34
        .type           triton_red_fused_mean_34,@function
        .size           triton_red_fused_mean_34,(.L_x_1 - triton_red_fused_mean_34)
        .other          triton_red_fused_mean_34,@"STO_CUDA_ENTRY STV_DEFAULT"
triton_red_fused_mean_34:
.text.triton_red_fused_mean_34:
[----:B------:R-:W0:Y:S02]  /*0000*/  LDC R1, c[0x0][0x28] ;  /* 0x00000a00ff017b82 */ /* 0x000e240000000800 */
[----:B------:R-:W1:Y:S01]  /*0010*/  S2R R4, SR_CTAID.X ;  /* 0x0000000000047919 */ /* 0x000e620000002500 */
[----:B------:R-:W2:Y:S01]  /*0020*/  LDC.64 R22, c[0x0][0x218] ;  /* 0x00008600ff167b82 */ /* 0x000ea20000000a00 */
[----:B------:R-:W-:Y:S01]  /*0030*/  ULDC.64 UR6, c[0x0][0x208] ;  /* 0x0000820000067ab9 */ /* 0x000fe20000000a00 */
[----:B------:R-:W3:Y:S01]  /*0040*/  S2R R0, SR_TID.X ;  /* 0x0000000000007919 */ /* 0x000ee20000002100 */
[----:B-1----:R-:W-:Y:S02]  /*0050*/  SHF.L.U32 R25, R4, 0x6, RZ ;  /* 0x0000000604197819 */ /* 0x002fe400000006ff */
[----:B------:R-:W-:Y:S02]  /*0060*/  SHF.R.S32.HI R5, RZ, 0x19, R4 ;  /* 0x00000019ff057819 */ /* 0x000fe40000011404 */
[----:B---3--:R-:W-:Y:S02]  /*0070*/  SHF.L.U32 R24, R0, 0x2, RZ ;  /* 0x0000000200187819 */ /* 0x008fe400000006ff */
[----:B------:R-:W-:-:S02]  /*0080*/  SGXT R5, R5, 0x1 ;  /* 0x000000010505781a */ /* 0x000fc40000000200 */
[----:B------:R-:W-:Y:S02]  /*0090*/  LOP3.LUT R4, R25, 0x3c, R24, 0xf8, !PT ;  /* 0x0000003c19047812 */ /* 0x000fe400078ef818 */
[----:B------:R-:W-:Y:S02]  /*00a0*/  SHF.L.U32 R6, R0, 0x8, RZ ;  /* 0x0000000800067819 */ /* 0x000fe400000006ff */
[----:B------:R-:W-:Y:S02]  /*00b0*/  LEA.HI R5, R5, R4, RZ, 0xc ;  /* 0x0000000405057211 */ /* 0x000fe400078f60ff */
[----:B------:R-:W-:Y:S02]  /*00c0*/  LOP3.LUT R6, R6, 0x7000, RZ, 0xc0, !PT ;  /* 0x0000700006067812 */ /* 0x000fe400078ec0ff */
[----:B------:R-:W-:-:S05]  /*00d0*/  SHF.R.S32.HI R5, RZ, 0xc, R5 ;  /* 0x0000000cff057819 */ /* 0x000fca0000011405 */
[----:B------:R-:W-:-:S05]  /*00e0*/  IMAD R5, R5, 0xff000, R4 ;  /* 0x000ff00005057824 */ /* 0x000fca00078e0204 */
[----:B------:R-:W-:-:S04]  /*00f0*/  IADD3 R20, R5, R6, RZ ;  /* 0x0000000605147210 */ /* 0x000fc80007ffe0ff */
[----:B------:R-:W-:Y:S01]  /*0100*/  IADD3 R13, R20, 0x8000, RZ ;  /* 0x00008000140d7810 */ /* 0x000fe20007ffe0ff */
[----:B--2---:R-:W-:Y:S01]  /*0110*/  IMAD.WIDE R8, R20, 0x4, R22 ;  /* 0x0000000414087825 */ /* 0x004fe200078e0216 */
[----:B------:R-:W-:-:S03]  /*0120*/  IADD3 R17, R20, 0x10000, RZ ;  /* 0x0001000014117810 */ /* 0x000fc60007ffe0ff */
[--C-:B------:R-:W-:Y:S02]  /*0130*/  IMAD.WIDE R12, R13, 0x4, R22.reuse ;  /* 0x000000040d0c7825 */ /* 0x100fe400078e0216 */
[----:B------:R-:W2:Y:S02]  /*0140*/  LDG.E.EF.128 R8, desc[UR6][R8.64] ;  /* 0x0000000608087981 */ /* 0x000ea4000c0e1d00 */
[----:B------:R-:W-:Y:S02]  /*0150*/  IMAD.WIDE R16, R17, 0x4, R22 ;  /* 0x0000000411107825 */ /* 0x000fe400078e0216 */
[----:B------:R-:W3:Y:S01]  /*0160*/  LDG.E.EF.128 R12, desc[UR6][R12.64] ;  /* 0x000000060c0c7981 */ /* 0x000ee2000c0e1d00 */
[----:B------:R-:W-:-:S03]  /*0170*/  IADD3 R5, R20, 0x18000, RZ ;  /* 0x0001800014057810 */ /* 0x000fc60007ffe0ff */
[----:B------:R-:W4:Y:S02]  /*0180*/  LDG.E.EF.128 R16, desc[UR6][R16.64] ;  /* 0x0000000610107981 */ /* 0x000f24000c0e1d00 */
[----:B------:R-:W-:-:S06]  /*0190*/  IMAD.WIDE R4, R5, 0x4, R22 ;  /* 0x0000000405047825 */ /* 0x000fcc00078e0216 */
[----:B------:R-:W5:Y:S01]  /*01a0*/  LDG.E.EF.128 R4, desc[UR6][R4.64] ;  /* 0x0000000604047981 */ /* 0x000f62000c0e1d00 */
[----:B--2---:R-:W-:Y:S01]  /*01b0*/  FADD R26, RZ, R11 ;  /* 0x0000000bff1a7221 */ /* 0x004fe20000000000 */
[----:B------:R-:W-:Y:S01]  /*01c0*/  FADD R11, RZ, R10 ;  /* 0x0000000aff0b7221 */ /* 0x000fe20000000000 */
[----:B------:R-:W-:Y:S01]  /*01d0*/  FADD R10, RZ, R9 ;  /* 0x00000009ff0a7221 */ /* 0x000fe20000000000 */
[----:B------:R-:W-:Y:S01]  /*01e0*/  FADD R21, RZ, R8 ;  /* 0x00000008ff157221 */ /* 0x000fe20000000000 */
[----:B------:R-:W-:Y:S01]  /*01f0*/  IADD3 R9, R20, 0x28000, RZ ;  /* 0x0002800014097810 */ /* 0x000fe20007ffe0ff */
[----:B---3--:R-:W-:Y:S01]  /*0200*/  FADD R11, R11, R14 ;  /* 0x0000000e0b0b7221 */ /* 0x008fe20000000000 */
[----:B------:R-:W-:Y:S01]  /*0210*/  FADD R10, R10, R13 ;  /* 0x0000000d0a0a7221 */ /* 0x000fe20000000000 */
[----:B------:R-:W-:Y:S01]  /*0220*/  IADD3 R13, R20, 0x20000, RZ ;  /* 0x00020000140d7810 */ /* 0x000fe20007ffe0ff */
[----:B------:R-:W-:Y:S01]  /*0230*/  FADD R27, R21, R12 ;  /* 0x0000000c151b7221 */ /* 0x000fe20000000000 */
[----:B------:R-:W-:-:S04]  /*0240*/  IMAD.WIDE R8, R9, 0x4, R22 ;  /* 0x0000000409087825 */ /* 0x000fc800078e0216 */
[----:B------:R-:W-:Y:S01]  /*0250*/  FADD R26, R26, R15 ;  /* 0x0000000f1a1a7221 */ /* 0x000fe20000000000 */
[----:B----4-:R-:W-:Y:S01]  /*0260*/  FADD R28, R10, R17 ;  /* 0x000000110a1c7221 */ /* 0x010fe20000000000 */
[----:B------:R-:W-:Y:S01]  /*0270*/  IADD3 R17, R20, 0x30000, RZ ;  /* 0x0003000014117810 */ /* 0x000fe20007ffe0ff */
[----:B------:R-:W-:-:S04]  /*0280*/  IMAD.WIDE R12, R13, 0x4, R22 ;  /* 0x000000040d0c7825 */ /* 0x000fc800078e0216 */
[----:B------:R-:W-:Y:S01]  /*0290*/  FADD R21, R11, R18 ;  /* 0x000000120b157221 */ /* 0x000fe20000000000 */
[----:B------:R-:W-:Y:S01]  /*02a0*/  FADD R27, R27, R16 ;  /* 0x000000101b1b7221 */ /* 0x000fe20000000000 */
[----:B------:R-:W2:Y:S01]  /*02b0*/  LDG.E.EF.128 R8, desc[UR6][R8.64] ;  /* 0x0000000608087981 */ /* 0x000ea2000c0e1d00 */
[----:B------:R-:W-:-:S03]  /*02c0*/  FADD R26, R26, R19 ;  /* 0x000000131a1a7221 */ /* 0x000fc60000000000 */
[----:B------:R-:W3:Y:S01]  /*02d0*/  LDG.E.EF.128 R12, desc[UR6][R12.64] ;  /* 0x000000060c0c7981 */ /* 0x000ee2000c0e1d00 */
[----:B------:R-:W-:-:S04]  /*02e0*/  IMAD.WIDE R16, R17, 0x4, R22 ;  /* 0x0000000411107825 */ /* 0x000fc800078e0216 */
[----:B-----5:R-:W-:Y:S01]  /*02f0*/  FADD R28, R28, R5 ;  /* 0x000000051c1c7221 */ /* 0x020fe20000000000 */
[----:B------:R-:W-:Y:S01]  /*0300*/  IADD3 R5, R20, 0x38000, RZ ;  /* 0x0003800014057810 */ /* 0x000fe20007ffe0ff */
[----:B------:R-:W-:Y:S01]  /*0310*/  FADD R27, R27, R4 ;  /* 0x000000041b1b7221 */ /* 0x000fe20000000000 */
[----:B------:R-:W-:Y:S01]  /*0320*/  FADD R26, R26, R7 ;  /* 0x000000071a1a7221 */ /* 0x000fe20000000000 */
[----:B------:R-:W-:Y:S01]  /*0330*/  FADD R21, R21, R6 ;  /* 0x0000000615157221 */ /* 0x000fe20000000000 */
[----:B------:R-:W4:Y:S01]  /*0340*/  LDG.E.EF.128 R16, desc[UR6][R16.64] ;  /* 0x0000000610107981 */ /* 0x000f22000c0e1d00 */
[----:B------:R-:W-:-:S06]  /*0350*/  IMAD.WIDE R4, R5, 0x4, R22 ;  /* 0x0000000405047825 */ /* 0x000fcc00078e0216 */
[----:B------:R-:W5:Y:S01]  /*0360*/  LDG.E.EF.128 R4, desc[UR6][R4.64] ;  /* 0x0000000604047981 */ /* 0x000f62000c0e1d00 */
[----:B---3--:R-:W-:Y:S01]  /*0370*/  FADD R28, R28, R13 ;  /* 0x0000000d1c1c7221 */ /* 0x008fe20000000000 */
[----:B------:R-:W-:Y:S01]  /*0380*/  IADD3 R13, R20, 0x40000, RZ ;  /* 0x00040000140d7810 */ /* 0x000fe20007ffe0ff */
[----:B------:R-:W-:Y:S02]  /*0390*/  FADD R27, R27, R12 ;  /* 0x0000000c1b1b7221 */ /* 0x000fe40000000000 */
[----:B--2---:R-:W-:Y:S01]  /*03a0*/  FADD R28, R28, R9 ;  /* 0x000000091c1c7221 */ /* 0x004fe20000000000 */
[----:B------:R-:W-:Y:S01]  /*03b0*/  IADD3 R9, R20, 0x48000, RZ ;  /* 0x0004800014097810 */ /* 0x000fe20007ffe0ff */
[----:B------:R-:W-:-:S04]  /*03c0*/  IMAD.WIDE R12, R13, 0x4, R22 ;  /* 0x000000040d0c7825 */ /* 0x000fc800078e0216 */
[----:B------:R-:W-:Y:S01]  /*03d0*/  FADD R27, R27, R8 ;  /* 0x000000081b1b7221 */ /* 0x000fe20000000000 */
[----:B------:R-:W-:Y:S01]  /*03e0*/  FADD R26, R26, R15 ;  /* 0x0000000f1a1a7221 */ /* 0x000fe20000000000 */
[----:B------:R-:W-:Y:S01]  /*03f0*/  FADD R21, R21, R14 ;  /* 0x0000000e15157221 */ /* 0x000fe20000000000 */
[----:B------:R-:W-:-:S04]  /*0400*/  IMAD.WIDE R8, R9, 0x4, R22 ;  /* 0x0000000409087825 */ /* 0x000fc800078e0216 */
[----:B----4-:R-:W-:Y:S01]  /*0410*/  FADD R28, R28, R17 ;  /* 0x000000111c1c7221 */ /* 0x010fe20000000000 */
[----:B------:R-:W2:Y:S01]  /*0420*/  LDG.E.EF.128 R12, desc[UR6][R12.64] ;  /* 0x000000060c0c7981 */ /* 0x000ea2000c0e1d00 */
[----:B------:R-:W-:Y:S01]  /*0430*/  IADD3 R17, R20, 0x50000, RZ ;  /* 0x0005000014117810 */ /* 0x000fe20007ffe0ff */
[----:B------:R-:W-:Y:S01]  /*0440*/  FADD R26, R26, R11 ;  /* 0x0000000b1a1a7221 */ /* 0x000fe20000000000 */
[----:B------:R-:W-:Y:S02]  /*0450*/  FADD R21, R21, R10 ;  /* 0x0000000a15157221 */ /* 0x000fe40000000000 */
[----:B------:R-:W3:Y:S01]  /*0460*/  LDG.E.EF.128 R8, desc[UR6][R8.64] ;  /* 0x0000000608087981 */ /* 0x000ee2000c0e1d00 */
[----:B------:R-:W-:Y:S01]  /*0470*/  FADD R27, R27, R16 ;  /* 0x000000101b1b7221 */ /* 0x000fe20000000000 */
[----:B------:R-:W-:-:S04]  /*0480*/  IMAD.WIDE R16, R17, 0x4, R22 ;  /* 0x0000000411107825 */ /* 0x000fc800078e0216 */
[----:B------:R-:W-:Y:S01]  /*0490*/  FADD R26, R26, R19 ;  /* 0x000000131a1a7221 */ /* 0x000fe20000000000 */
[----:B------:R-:W-:Y:S01]  /*04a0*/  FADD R21, R21, R18 ;  /* 0x0000001215157221 */ /* 0x000fe20000000000 */
[----:B-----5:R-:W-:Y:S01]  /*04b0*/  FADD R28, R28, R5 ;  /* 0x000000051c1c7221 */ /* 0x020fe20000000000 */
[----:B------:R-:W-:Y:S01]  /*04c0*/  IADD3 R5, R20, 0x58000, RZ ;  /* 0x0005800014057810 */ /* 0x000fe20007ffe0ff */
[----:B------:R-:W4:Y:S01]  /*04d0*/  LDG.E.EF.128 R16, desc[UR6][R16.64] ;  /* 0x0000000610107981 */ /* 0x000f22000c0e1d00 */
[----:B------:R-:W-:-:S03]  /*04e0*/  FADD R27, R27, R4 ;  /* 0x000000041b1b7221 */ /* 0x000fc60000000000 */
[----:B------:R-:W-:-:S04]  /*04f0*/  IMAD.WIDE R4, R5, 0x4, R22 ;  /* 0x0000000405047825 */ /* 0x000fc800078e0216 */
[----:B------:R-:W-:Y:S01]  /*0500*/  FADD R26, R26, R7 ;  /* 0x000000071a1a7221 */ /* 0x000fe20000000000 */
[----:B------:R-:W-:Y:S02]  /*0510*/  FADD R21, R21, R6 ;  /* 0x0000000615157221 */ /* 0x000fe40000000000 */
[----:B------:R-:W5:Y:S01]  /*0520*/  LDG.E.EF.128 R4, desc[UR6][R4.64] ;  /* 0x0000000604047981 */ /* 0x000f62000c0e1d00 */
[----:B--2---:R-:W-:Y:S01]  /*0530*/  FADD R28, R28, R13 ;  /* 0x0000000d1c1c7221 */ /* 0x004fe20000000000 */
[----:B------:R-:W-:Y:S01]  /*0540*/  IADD3 R13, R20, 0x60000, RZ ;  /* 0x00060000140d7810 */ /* 0x000fe20007ffe0ff */
[----:B------:R-:W-:Y:S02]  /*0550*/  FADD R27, R27, R12 ;  /* 0x0000000c1b1b7221 */ /* 0x000fe40000000000 */
[----:B---3--:R-:W-:Y:S01]  /*0560*/  FADD R28, R28, R9 ;  /* 0x000000091c1c7221 */ /* 0x008fe20000000000 */
[----:B------:R-:W-:Y:S01]  /*0570*/  IADD3 R9, R20, 0x68000, RZ ;  /* 0x0006800014097810 */ /* 0x000fe20007ffe0ff */
[----:B------:R-:W-:-:S04]  /*0580*/  IMAD.WIDE R12, R13, 0x4, R22 ;  /* 0x000000040d0c7825 */ /* 0x000fc800078e0216 */
[----:B------:R-:W-:Y:S01]  /*0590*/  FADD R27, R27, R8 ;  /* 0x000000081b1b7221 */ /* 0x000fe20000000000 */
[----:B------:R-:W-:Y:S01]  /*05a0*/  FADD R26, R26, R15 ;  /* 0x0000000f1a1a7221 */ /* 0x000fe20000000000 */
[----:B------:R-:W-:Y:S01]  /*05b0*/  FADD R21, R21, R14 ;  /* 0x0000000e15157221 */ /* 0x000fe20000000000 */
[----:B------:R-:W-:Y:S01]  /*05c0*/  IMAD.WIDE R8, R9, 0x4, R22 ;  /* 0x0000000409087825 */ /* 0x000fe200078e0216 */
[----:B------:R-:W2:Y:S03]  /*05d0*/  LDG.E.EF.128 R12, desc[UR6][R12.64] ;  /* 0x000000060c0c7981 */ /* 0x000ea6000c0e1d00 */
[----:B----4-:R-:W-:Y:S01]  /*05e0*/  FADD R28, R28, R17 ;  /* 0x000000111c1c7221 */ /* 0x010fe20000000000 */
[----:B------:R-:W-:Y:S01]  /*05f0*/  IADD3 R17, R20, 0x70000, RZ ;  /* 0x0007000014117810 */ /* 0x000fe20007ffe0ff */
[----:B------:R-:W-:Y:S01]  /*0600*/  FADD R26, R26, R11 ;  /* 0x0000000b1a1a7221 */ /* 0x000fe20000000000 */
[----:B------:R-:W-:-:S02]  /*0610*/  FADD R21, R21, R10 ;  /* 0x0000000a15157221 */ /* 0x000fc40000000000 */
        /* <DEDUP_REMOVED lines=42> */
[----:B------:R-:W-:Y:S01]  /*08c0*/  FADD R26, R26, R15 ;  /* 0x0000000f1a1a7221 */ /* 0x000fe20000000000 */
[----:B------:R-:W-:Y:S02]  /*08d0*/  FADD R27, R27, R12 ;  /* 0x0000000c1b1b7221 */ /* 0x000fe40000000000 */
[----:B---3--:R-:W-:Y:S01]  /*08e0*/  FADD R28, R28, R9 ;  /* 0x000000091c1c7221 */ /* 0x008fe20000000000 */
[----:B------:R-:W-:Y:S01]  /*08f0*/  IADD3 R9, R20, 0xa0000, RZ ;  /* 0x000a000014097810 */ /* 0x000fe20007ffe0ff */
[----:B------:R-:W-:Y:S01]  /*0900*/  FADD R26, R26, R11 ;  /* 0x0000000b1a1a7221 */ /* 0x000fe20000000000 */
[----:B------:R-:W-:Y:S01]  /*0910*/  FADD R27, R27, R8 ;  /* 0x000000081b1b7221 */ /* 0x000fe20000000000 */
[----:B------:R-:W-:Y:S01]  /*0920*/  IADD3 R11, R20, 0xa8000, RZ ;  /* 0x000a8000140b7810 */ /* 0x000fe20007ffe0ff */
[----:B------:R-:W-:Y:S01]  /*0930*/  FADD R21, R21, R14 ;  /* 0x0000000e15157221 */ /* 0x000fe20000000000 */
[----:B------:R-:W-:Y:S01]  /*0940*/  IMAD.WIDE R8, R9, 0x4, R22 ;  /* 0x0000000409087825 */ /* 0x000fe200078e0216 */
[----:B------:R-:W-:-:S03]  /*0950*/  IADD3 R13, R20, 0xb0000, RZ ;  /* 0x000b0000140d7810 */ /* 0x000fc60007ffe0ff */
[----:B----4-:R-:W-:Y:S01]  /*0960*/  FADD R28, R28, R17 ;  /* 0x000000111c1c7221 */ /* 0x010fe20000000000 */
[----:B------:R-:W-:Y:S01]  /*0970*/  FADD R27, R27, R16 ;  /* 0x000000101b1b7221 */ /* 0x000fe20000000000 */
[----:B------:R-:W-:-:S04]  /*0980*/  IMAD.WIDE R16, R11, 0x4, R22 ;  /* 0x000000040b107825 */ /* 0x000fc800078e0216 */
[----:B------:R-:W-:Y:S02]  /*0990*/  FADD R21, R21, R10 ;  /* 0x0000000a15157221 */ /* 0x000fe40000000000 */
[----:B------:R-:W2:Y:S01]  /*09a0*/  LDG.E.EF.128 R8, desc[UR6][R8.64] ;  /* 0x0000000608087981 */ /* 0x000ea2000c0e1d00 */
[----:B------:R-:W-:-:S04]  /*09b0*/  IMAD.WIDE R12, R13, 0x4, R22 ;  /* 0x000000040d0c7825 */ /* 0x000fc800078e0216 */
[----:B------:R-:W-:Y:S01]  /*09c0*/  FADD R26, R26, R19 ;  /* 0x000000131a1a7221 */ /* 0x000fe20000000000 */
[----:B------:R-:W-:Y:S02]  /*09d0*/  FADD R21, R21, R18 ;  /* 0x0000001215157221 */ /* 0x000fe40000000000 */
[----:B------:R-:W3:Y:S01]  /*09e0*/  LDG.E.EF.128 R16, desc[UR6][R16.64] ;  /* 0x0000000610107981 */ /* 0x000ee2000c0e1d00 */
[----:B-----5:R-:W-:-:S03]  /*09f0*/  FADD R28, R28, R5 ;  /* 0x000000051c1c7221 */ /* 0x020fc60000000000 */
[----:B------:R-:W4:Y:S01]  /*0a00*/  LDG.E.EF.128 R12, desc[UR6][R12.64] ;  /* 0x000000060c0c7981 */ /* 0x000f22000c0e1d00 */
[----:B------:R-:W-:Y:S01]  /*0a10*/  IADD3 R5, R20, 0xb8000, RZ ;  /* 0x000b800014057810 */ /* 0x000fe20007ffe0ff */
[----:B------:R-:W-:-:S04]  /*0a20*/  FADD R27, R27, R4 ;  /* 0x000000041b1b7221 */ /* 0x000fc80000000000 */
        /* <DEDUP_REMOVED lines=11> */
[----:B----4-:R-:W-:Y:S01]  /*0ae0*/  FADD R28, R28, R13 ;  /* 0x0000000d1c1c7221 */ /* 0x010fe20000000000 */
[----:B------:R-:W-:Y:S01]  /*0af0*/  IADD3 R13, R20, 0xd0000, RZ ;  /* 0x000d0000140d7810 */ /* 0x000fe20007ffe0ff */
[----:B------:R-:W-:-:S04]  /*0b00*/  IMAD.WIDE R16, R17, 0x4, R22 ;  /* 0x0000000411107825 */ /* 0x000fc800078e0216 */
[----:B------:R-:W-:Y:S01]  /*0b10*/  FADD R26, R26, R11 ;  /* 0x0000000b1a1a7221 */ /* 0x000fe20000000000 */
[----:B------:R-:W-:Y:S01]  /*0b20*/  FADD R21, R21, R10 ;  /* 0x0000000a15157221 */ /* 0x000fe20000000000 */
[----:B------:R-:W-:Y:S01]  /*0b30*/  FADD R27, R27, R12 ;  /* 0x0000000c1b1b7221 */ /* 0x000fe20000000000 */
[----:B------:R-:W2:Y:S01]  /*0b40*/  LDG.E.EF.128 R8, desc[UR6][R8.64] ;  /* 0x0000000608087981 */ /* 0x000ea2000c0e1d00 */
[----:B------:R-:W-:-:S04]  /*0b50*/  IMAD.WIDE R12, R13, 0x4, R22 ;  /* 0x000000040d0c7825 */ /* 0x000fc800078e0216 */
[----:B------:R-:W-:Y:S01]  /*0b60*/  FADD R26, R26, R19 ;  /* 0x000000131a1a7221 */ /* 0x000fe20000000000 */
[----:B------:R-:W-:Y:S02]  /*0b70*/  FADD R21, R21, R18 ;  /* 0x0000001215157221 */ /* 0x000fe40000000000 */
[----:B------:R-:W3:Y:S01]  /*0b80*/  LDG.E.EF.128 R16, desc[UR6][R16.64] ;  /* 0x0000000610107981 */ /* 0x000ee2000c0e1d00 */
[----:B------:R-:W-:Y:S01]  /*0b90*/  FADD R26, R26, R15 ;  /* 0x0000000f1a1a7221 */ /* 0x000fe20000000000 */
[----:B------:R-:W-:Y:S02]  /*0ba0*/  FADD R21, R21, R14 ;  /* 0x0000000e15157221 */ /* 0x000fe40000000000 */
[----:B------:R-:W4:Y:S01]  /*0bb0*/  LDG.E.EF.128 R12, desc[UR6][R12.64] ;  /* 0x000000060c0c7981 */ /* 0x000f22000c0e1d00 */
[----:B-----5:R-:W-:Y:S01]  /*0bc0*/  FADD R28, R28, R5 ;  /* 0x000000051c1c7221 */ /* 0x020fe20000000000 */
[----:B------:R-:W-:Y:S01]  /*0bd0*/  IADD3 R5, R20, 0xd8000, RZ ;  /* 0x000d800014057810 */ /* 0x000fe20007ffe0ff */
[----:B------:R-:W-:-:S04]  /*0be0*/  FADD R27, R27, R4 ;  /* 0x000000041b1b7221 */ /* 0x000fc80000000000 */
[----:B------:R-:W-:-:S04]  /*0bf0*/  IMAD.WIDE R4, R5, 0x4, R22 ;  /* 0x0000000405047825 */ /* 0x000fc800078e0216 */
[----:B------:R-:W-:Y:S01]  /*0c00*/  FADD R26, R26, R7 ;  /* 0x000000071a1a7221 */ /* 0x000fe20000000000 */
[----:B------:R-:W-:Y:S02]  /*0c10*/  FADD R21, R21, R6 ;  /* 0x0000000615157221 */ /* 0x000fe40000000000 */
[----:B------:R-:W5:Y:S01]  /*0c20*/  LDG.E.EF.128 R4, desc[UR6][R4.64] ;  /* 0x0000000604047981 */ /* 0x000f62000c0e1d00 */
[----:B--2---:R-:W-:Y:S01]  /*0c30*/  FADD R26, R26, R11 ;  /* 0x0000000b1a1a7221 */ /* 0x004fe20000000000 */
[----:B------:R-:W-:Y:S01]  /*0c40*/  FADD R21, R21, R10 ;  /* 0x0000000a15157221 */ /* 0x000fe20000000000 */
[----:B------:R-:W-:Y:S01]  /*0c50*/  FADD R28, R28, R9 ;  /* 0x000000091c1c7221 */ /* 0x000fe20000000000 */
[----:B------:R-:W-:Y:S01]  /*0c60*/  FADD R27, R27, R8 ;  /* 0x000000081b1b7221 */ /* 0x000fe20000000000 */
[----:B------:R-:W-:Y:S01]  /*0c70*/  IADD3 R11, R20, 0xe0000, RZ ;  /* 0x000e0000140b7810 */ /* 0x000fe20007ffe0ff */
[----:B---3--:R-:W-:Y:S01]  /*0c80*/  FADD R8, R26, R19 ;  /* 0x000000131a087221 */ /* 0x008fe20000000000 */
[----:B------:R-:W-:Y:S01]  /*0c90*/  FADD R9, R21, R18 ;  /* 0x0000001215097221 */ /* 0x000fe20000000000 */
[----:B------:R-:W-:-:S02]  /*0ca0*/  FADD R26, R28, R17 ;  /* 0x000000111c1a7221 */ /* 0x000fc40000000000 */
[----:B----4-:R-:W-:Y:S01]  /*0cb0*/  FADD R28, R8, R15 ;  /* 0x0000000f081c7221 */ /* 0x010fe20000000000 */
[----:B------:R-:W-:Y:S01]  /*0cc0*/  FADD R17, R9, R14 ;  /* 0x0000000e09117221 */ /* 0x000fe20000000000 */
[----:B------:R-:W-:Y:S01]  /*0cd0*/  IADD3 R15, R20, 0xe8000, RZ ;  /* 0x000e8000140f7810 */ /* 0x000fe20007ffe0ff */
[----:B------:R-:W-:Y:S01]  /*0ce0*/  IMAD.WIDE R8, R11, 0x4, R22 ;  /* 0x000000040b087825 */ /* 0x000fe200078e0216 */
[----:B------:R-:W-:-:S03]  /*0cf0*/  IADD3 R19, R20, 0xf0000, RZ ;  /* 0x000f000014137810 */ /* 0x000fc60007ffe0ff */
[----:B------:R-:W-:Y:S01]  /*0d00*/  FADD R21, R27, R16 ;  /* 0x000000101b157221 */ /* 0x000fe20000000000 */
[----:B------:R-:W-:Y:S01]  /*0d10*/  IMAD.WIDE R14, R15, 0x4, R22 ;  /* 0x000000040f0e7825 */ /* 0x000fe200078e0216 */
[----:B------:R-:W-:Y:S01]  /*0d20*/  IADD3 R27, R20, 0xf8000, RZ ;  /* 0x000f8000141b7810 */ /* 0x000fe20007ffe0ff */
[----:B------:R-:W2:Y:S02]  /*0d30*/  LDG.E.EF.128 R8, desc[UR6][R8.64] ;  /* 0x0000000608087981 */ /* 0x000ea4000c0e1d00 */
[----:B------:R-:W-:Y:S01]  /*0d40*/  FADD R26, R26, R13 ;  /* 0x0000000d1a1a7221 */ /* 0x000fe20000000000 */
[----:B------:R-:W-:-:S04]  /*0d50*/  IMAD.WIDE R18, R19, 0x4, R22 ;  /* 0x0000000413127825 */ /* 0x000fc800078e0216 */
[----:B------:R-:W-:Y:S02]  /*0d60*/  FADD R21, R21, R12 ;  /* 0x0000000c15157221 */ /* 0x000fe40000000000 */
[----:B------:R-:W3:Y:S01]  /*0d70*/  LDG.E.EF.128 R12, desc[UR6][R14.64] ;  /* 0x000000060e0c7981 */ /* 0x000ee2000c0e1d00 */
[----:B------:R-:W-:-:S04]  /*0d80*/  IMAD.WIDE R22, R27, 0x4, R22 ;  /* 0x000000041b167825 */ /* 0x000fc800078e0216 */
[----:B-----5:R-:W-:Y:S01]  /*0d90*/  FADD R28, R28, R7 ;  /* 0x000000071c1c7221 */ /* 0x020fe20000000000 */
[----:B------:R-:W-:Y:S02]  /*0da0*/  FADD R7, R17, R6 ;  /* 0x0000000611077221 */ /* 0x000fe40000000000 */
[----:B------:R-:W4:Y:S01]  /*0db0*/  LDG.E.EF.128 R16, desc[UR6][R18.64] ;  /* 0x0000000612107981 */ /* 0x000f22000c0e1d00 */
[----:B------:R-:W-:-:S03]  /*0dc0*/  FADD R27, R21, R4 ;  /* 0x00000004151b7221 */ /* 0x000fc60000000000 */
[----:B------:R-:W5:Y:S01]  /*0dd0*/  LDG.E.EF.128 R20, desc[UR6][R22.64] ;  /* 0x0000000616147981 */ /* 0x000f62000c0e1d00 */
[----:B------:R-:W-:Y:S01]  /*0de0*/  FADD R26, R26, R5 ;  /* 0x000000051a1a7221 */ /* 0x000fe20000000000 */
[----:B------:R-:W1:Y:S01]  /*0df0*/  S2UR UR5, SR_CgaCtaId ;  /* 0x00000000000579c3 */ /* 0x000e620000008800 */
[----:B------:R-:W-:Y:S02]  /*0e00*/  LOP3.LUT P0, RZ, R0, 0x10, RZ, 0xc0, !PT ;  /* 0x0000001000ff7812 */ /* 0x000fe4000780c0ff */
[----:B------:R-:W-:Y:S01]  /*0e10*/  LOP3.LUT R4, R24, 0x3c, RZ, 0xc0, !PT ;  /* 0x0000003c18047812 */ /* 0x000fe200078ec0ff */
[----:B------:R-:W-:-:S03]  /*0e20*/  UMOV UR4, 0x400 ;  /* 0x0000040000047882 */ /* 0x000fc60000000000 */
[----:B------:R-:W-:Y:S01]  /*0e30*/  SHF.L.U32 R5, R4, 0x4, RZ ;  /* 0x0000000404057819 */ /* 0x000fe200000006ff */
[----:B-1----:R-:W-:Y:S01]  /*0e40*/  UPRMT UR4, UR5, 0x654, UR4 ;  /* 0x0000065405047896 */ /* 0x002fe20008000004 */
[----:B------:R-:W-:Y:S01]  /*0e50*/  ISETP.GE.AND P1, PT, R0, 0x100, PT ;  /* 0x000001000000780c */ /* 0x000fe20003f26270 */
[----:B--2---:R-:W-:Y:S01]  /*0e60*/  FADD R27, R27, R8 ;  /* 0x000000081b1b7221 */ /* 0x004fe20000000000 */
[----:B------:R-:W-:Y:S01]  /*0e70*/  FADD R28, R28, R11 ;  /* 0x0000000b1c1c7221 */ /* 0x000fe20000000000 */
[----:B------:R-:W-:Y:S01]  /*0e80*/  FADD R7, R7, R10 ;  /* 0x0000000a07077221 */ /* 0x000fe20000000000 */
[----:B------:R-:W-:Y:S01]  /*0e90*/  FADD R26, R26, R9 ;  /* 0x000000091a1a7221 */ /* 0x000fe20000000000 */
[----:B---3--:R-:W-:Y:S01]  /*0ea0*/  FADD R27, R27, R12 ;  /* 0x0000000c1b1b7221 */ /* 0x008fe20000000000 */
[----:B------:R-:W-:Y:S01]  /*0eb0*/  FADD R28, R28, R15 ;  /* 0x0000000f1c1c7221 */ /* 0x000fe20000000000 */
[----:B------:R-:W-:Y:S01]  /*0ec0*/  FADD R7, R7, R14 ;  /* 0x0000000e07077221 */ /* 0x000fe20000000000 */
[----:B------:R-:W-:Y:S01]  /*0ed0*/  FADD R26, R26, R13 ;  /* 0x0000000d1a1a7221 */ /* 0x000fe20000000000 */
[----:B----4-:R-:W-:Y:S01]  /*0ee0*/  FADD R27, R27, R16 ;  /* 0x000000101b1b7221 */ /* 0x010fe20000000000 */
[----:B------:R-:W-:Y:S01]  /*0ef0*/  FADD R28, R28, R19 ;  /* 0x000000131c1c7221 */ /* 0x000fe20000000000 */
[----:B------:R-:W-:Y:S01]  /*0f00*/  FADD R7, R7, R18 ;  /* 0x0000001207077221 */ /* 0x000fe20000000000 */
[----:B------:R-:W-:Y:S01]  /*0f10*/  FADD R26, R26, R17 ;  /* 0x000000111a1a7221 */ /* 0x000fe20000000000 */
[----:B-----5:R-:W-:Y:S01]  /*0f20*/  FADD R20, R20, R27 ;  /* 0x0000001b14147221 */ /* 0x020fe20000000000 */
[----:B------:R-:W-:Y:S01]  /*0f30*/  FADD R23, R23, R28 ;  /* 0x0000001c17177221 */ /* 0x000fe20000000000 */
[----:B------:R-:W-:Y:S01]  /*0f40*/  FADD R22, R22, R7 ;  /* 0x0000000716167221 */ /* 0x000fe20000000000 */
[----:B------:R-:W-:-:S02]  /*0f50*/  FADD R21, R21, R26 ;  /* 0x0000001a15157221 */ /* 0x000fc40000000000 */
[----:B------:R-:W1:Y:S04]  /*0f60*/  SHFL.BFLY PT, R7, R20, 0x10, 0x1f ;  /* 0x0e001f0014077f89 */ /* 0x000e6800000e0000 */
[----:B------:R-:W2:Y:S04]  /*0f70*/  SHFL.BFLY PT, R6, R21, 0x10, 0x1f ;  /* 0x0e001f0015067f89 */ /* 0x000ea800000e0000 */
[----:B------:R-:W3:Y:S04]  /*0f80*/  SHFL.BFLY PT, R9, R22, 0x10, 0x1f ;  /* 0x0e001f0016097f89 */ /* 0x000ee800000e0000 */
[----:B------:R-:W4:Y:S01]  /*0f90*/  SHFL.BFLY PT, R8, R23, 0x10, 0x1f ;  /* 0x0e001f0017087f89 */ /* 0x000f2200000e0000 */
[----:B------:R-:W-:-:S04]  /*0fa0*/  SHF.R.U32.HI R10, RZ, 0x3, R0 ;  /* 0x00000003ff0a7819 */ /* 0x000fc80000011600 */
[----:B------:R-:W-:Y:S01]  /*0fb0*/  LOP3.LUT R10, R5, 0xc, R10, 0xf8, !PT ;  /* 0x0000000c050a7812 */ /* 0x000fe200078ef80a */
[----:B-1----:R-:W-:Y:S01]  /*0fc0*/  FADD R7, R20, R7 ;  /* 0x0000000714077221 */ /* 0x002fe20000000000 */
[----:B--2---:R-:W-:Y:S01]  /*0fd0*/  FADD R6, R21, R6 ;  /* 0x0000000615067221 */ /* 0x004fe20000000000 */
[----:B---3--:R-:W-:Y:S01]  /*0fe0*/  FADD R9, R22, R9 ;  /* 0x0000000916097221 */ /* 0x008fe20000000000 */
[----:B----4-:R-:W-:Y:S02]  /*0ff0*/  FADD R8, R23, R8 ;  /* 0x0000000817087221 */ /* 0x010fe40000000000 */
[----:B------:R-:W-:Y:S04]  /*1000*/  @!P0 STS [R10+UR4], R7 ;  /* 0x000000070a008988 */ /* 0x000fe80008000804 */
[----:B------:R-:W-:Y:S04]  /*1010*/  @!P0 STS [R10+UR4+0x10], R6 ;  /* 0x000010060a008988 */ /* 0x000fe80008000804 */
[----:B------:R-:W-:Y:S04]  /*1020*/  @!P0 STS [R10+UR4+0x20], R9 ;  /* 0x000020090a008988 */ /* 0x000fe80008000804 */
[----:B------:R-:W-:Y:S01]  /*1030*/  @!P0 STS [R10+UR4+0x30], R8 ;  /* 0x000030080a008988 */ /* 0x000fe20008000804 */
[----:B------:R-:W-:Y:S06]  /*1040*/  BAR.SYNC.DEFER_BLOCKING 0x0 ;  /* 0x0000000000007b1d */ /* 0x000fec0000010000 */
[----:B------:R-:W1:Y:S04]  /*1050*/  @!P1 LDS R3, [R24+UR4] ;  /* 0x0000000418039984 */ /* 0x000e680008000800 */
[----:B------:R-:W2:Y:S04]  /*1060*/  @!P1 LDS R2, [R24+UR4+0x200] ;  /* 0x0002000418029984 */ /* 0x000ea80008000800 */
[----:B-1----:R-:W1:Y:S04]  /*1070*/  SHFL.BFLY PT, R12, R3, 0x2, 0x1f ;  /* 0x0c401f00030c7f89 */ /* 0x002e6800000e0000 */
[----:B--2---:R-:W2:Y:S01]  /*1080*/  SHFL.BFLY PT, R11, R2, 0x2, 0x1f ;  /* 0x0c401f00020b7f89 */ /* 0x004ea200000e0000 */
[----:B------:R-:W-:Y:S01]  /*1090*/  LOP3.LUT P0, RZ, R0, 0x3, RZ, 0xc0, !PT ;  /* 0x0000000300ff7812 */ /* 0x000fe2000780c0ff */
[----:B-1----:R-:W-:Y:S01]  /*10a0*/  FADD R12, R3, R12 ;  /* 0x0000000c030c7221 */ /* 0x002fe20000000000 */
[----:B--2---:R-:W-:-:S04]  /*10b0*/  FADD R11, R2, R11 ;  /* 0x0000000b020b7221 */ /* 0x004fc80000000000 */
[----:B------:R-:W1:Y:S04]  /*10c0*/  SHFL.BFLY PT, R7, R12, 0x1, 0x1f ;  /* 0x0c201f000c077f89 */ /* 0x000e6800000e0000 */
[----:B------:R-:W2:Y:S01]  /*10d0*/  SHFL.BFLY PT, R6, R11, 0x1, 0x1f ;  /* 0x0c201f000b067f89 */ /* 0x000ea200000e0000 */
[----:B------:R-:W-:Y:S01]  /*10e0*/  ISETP.LT.AND P0, PT, R0, 0x100, !P0 ;  /* 0x000001000000780c */ /* 0x000fe20004701270 */
[----:B-1----:R-:W-:Y:S01]  /*10f0*/  FADD R7, R12, R7 ;  /* 0x000000070c077221 */ /* 0x002fe20000000000 */
[----:B--2---:R-:W-:-:S11]  /*1100*/  FADD R13, R11, R6 ;  /* 0x000000060b0d7221 */ /* 0x004fd60000000000 */
[----:B------:R-:W-:Y:S04]  /*1110*/  @P0 STS [R24+UR4], R7 ;  /* 0x0000000718000988 */ /* 0x000fe80008000804 */
[----:B------:R-:W-:Y:S01]  /*1120*/  @P0 STS [R24+UR4+0x200], R13 ;  /* 0x0002000d18000988 */ /* 0x000fe20008000804 */
[----:B------:R-:W-:Y:S06]  /*1130*/  BAR.SYNC.DEFER_BLOCKING 0x0 ;  /* 0x0000000000007b1d */ /* 0x000fec0000010000 */
[----:B------:R-:W-:Y:S04]  /*1140*/  LDS R8, [R5+UR4] ;  /* 0x0000000405087984 */ /* 0x000fe80008000800 */
[----:B------:R-:W-:Y:S04]  /*1150*/  LDS R9, [R5+UR4+0x10] ;  /* 0x0000100405097984 */ /* 0x000fe80008000800 */
[----:B------:R-:W-:Y:S04]  /*1160*/  LDS R10, [R5+UR4+0x20] ;  /* 0x00002004050a7984 */ /* 0x000fe80008000800 */
[----:B------:R-:W1:Y:S01]  /*1170*/  LDS R11, [R5+UR4+0x30] ;  /* 0x00003004050b7984 */ /* 0x000e620008000800 */
[----:B------:R-:W-:-:S05]  /*1180*/  IADD3 R3, R5, UR4, RZ ;  /* 0x0000000405037c10 */ /* 0x000fca000fffe0ff */
[----:B------:R-:W-:Y:S01]  /*1190*/  IMAD R4, R4, -0xc, R3 ;  /* 0xfffffff404047824 */ /* 0x000fe200078e0203 */
[----:B------:R-:W-:Y:S01]  /*11a0*/  BAR.SYNC.DEFER_BLOCKING 0x0 ;  /* 0x0000000000007b1d */ /* 0x000fe20000010000 */
[----:B------:R-:W-:-:S04]  /*11b0*/  LOP3.LUT R2, R0, 0x3f, RZ, 0xc0, !PT ;  /* 0x0000003f00027812 */ /* 0x000fc800078ec0ff */
[----:B------:R-:W-:-:S03]  /*11c0*/  LEA R6, R2, UR4, 0x2 ;  /* 0x0000000402067c11 */ /* 0x000fc6000f8e10ff */
[----:B------:R-:W2:Y:S01]  /*11d0*/  LDC.64 R2, c[0x0][0x210] ;  /* 0x00008400ff027b82 */ /* 0x000ea20000000a00 */
[----:B-1----:R1:W-:Y:S07]  /*11e0*/  STS.128 [R4], R8 ;  /* 0x0000000804007388 */ /* 0x0023ee0000000c00 */
[----:B------:R-:W-:Y:S01]  /*11f0*/  BAR.SYNC.DEFER_BLOCKING 0x0 ;  /* 0x0000000000007b1d */ /* 0x000fe20000010000 */
[----:B------:R-:W-:-:S05]  /*1200*/  LOP3.LUT P0, RZ, R0, 0x40, RZ, 0xc0, !PT ;  /* 0x0000004000ff7812 */ /* 0x000fca000780c0ff */
[----:B------:R-:W3:Y:S01]  /*1210*/  LDS R6, [R6] ;  /* 0x0000000006067984 */ /* 0x000ee20000000800 */
[----:B------:R-:W-:-:S05]  /*1220*/  LOP3.LUT R25, R25, 0x3f, R0, 0xf8, !PT ;  /* 0x0000003f19197812 */ /* 0x000fca00078ef800 */
[----:B--2---:R-:W-:Y:S01]  /*1230*/  IMAD.WIDE R2, R25, 0x4, R2 ;  /* 0x0000000419027825 */ /* 0x004fe200078e0202 */
[----:B------:R-:W-:Y:S06]  /*1240*/  BAR.SYNC.DEFER_BLOCKING 0x0 ;  /* 0x0000000000007b1d */ /* 0x000fec0000010000 */
[----:B-1----:R-:W-:Y:S05]  /*1250*/  @P0 EXIT ;  /* 0x000000000000094d */ /* 0x002fea0003800000 */
[----:B---3--:R-:W-:-:S05]  /*1260*/  FMUL R5, R6, 0.00390625 ;  /* 0x3b80000006057820 */ /* 0x008fca0000400000 */
[----:B------:R-:W-:Y:S01]  /*1270*/  STG.E desc[UR6][R2.64], R5 ;  /* 0x0000000502007986 */ /* 0x000fe2000c101906 */
[----:B------:R-:W-:Y:S05]  /*1280*/  EXIT ;  /* 0x000000000000794d */ /* 0x000fea0003800000 */
.L_x_0:
[----:B------:R-:W-:-:S00]  /*1290*/  BRA `(.L_x_0) ;  /* 0xfffffffc00fc7947 */ /* 0x000fc0000383ffff */
[----:B------:R-:W-:-:S00]  /*12a0*/  NOP ;  /* 0x0000000000007918 */ /* 0x000fc00000000000 */
        /* <DEDUP_REMOVED lines=13> */
.L_x_1:


//--------------------- .nv.shared.triton_red_fused_mean_34 --------------------------
	.section	.nv.shared.triton_red_fused_mean_34,"aw",@nobits
	.sectionflags	@""
	.align	16
	.zero		1024


//--------------------- .nv.constant0.triton_red_fused_mean_34 --------------------------
	.section	.nv.constant0.triton_red_fused_mean_34,"a",@progbits
	.sectionflags	@""
	.align	4
.nv.constant0.triton_red_fused_mean_34:
	.zero		552
